	.headerflags	@"EF_CUDA_TEXMODE_UNIFIED EF_CUDA_64BIT_ADDRESS EF_CUDA_ACCELERATORS EF_CUDA_SM90 EF_CUDA_VIRTUAL_SM(EF_CUDA_SM90)"
	.elftype	@"ET_EXEC"


//--------------------- .nv.info                  --------------------------
	.section	.nv.info,"",@"SHT_CUDA_INFO"
	.align	4


	//----- nvinfo : EIATTR_REGCOUNT
	.align		4
        /*0000*/ 	.byte	0x04, 0x2f
        /*0002*/ 	.short	(.L_1 - .L_0)
	.align		4
.L_0:
        /*0004*/ 	.word	index@(triton_poi_fused_convolution_37)
        /*0008*/ 	.word	0x0000000c


	//----- nvinfo : EIATTR_MIN_STACK_SIZE
	.align		4
.L_1:
        /*000c*/ 	.byte	0x04, 0x12
        /*000e*/ 	.short	(.L_3 - .L_2)
	.align		4
.L_2:
        /*0010*/ 	.word	index@(triton_poi_fused_convolution_37)
        /*0014*/ 	.word	0x00000000


	//----- nvinfo : EIATTR_FRAME_SIZE
	.align		4
.L_3:
        /*0018*/ 	.byte	0x04, 0x11
        /*001a*/ 	.short	(.L_5 - .L_4)
	.align		4
.L_4:
        /*001c*/ 	.word	index@(triton_poi_fused_convolution_37)
        /*0020*/ 	.word	0x00000000


	//----- nvinfo : EIATTR_MIN_STACK_SIZE
	.align		4
.L_5:
        /*0024*/ 	.byte	0x04, 0x12
        /*0026*/ 	.short	(.L_7 - .L_6)
	.align		4
.L_6:
        /*0028*/ 	.word	index@(triton_poi_fused_convolution_37)
        /*002c*/ 	.word	0x00000000
.L_7:


//--------------------- .nv.info.triton_poi_fused_convolution_37 --------------------------
	.section	.nv.info.triton_poi_fused_convolution_37,"",@"SHT_CUDA_INFO"
	.sectionflags	@""
	.align	4


	//----- nvinfo : EIATTR_CUDA_API_VERSION
	.align		4
        /*0000*/ 	.byte	0x04, 0x37
        /*0002*/ 	.short	(.L_9 - .L_8)
.L_8:
        /*0004*/ 	.word	0x0000007c


	//----- nvinfo : EIATTR_KPARAM_INFO
	.align		4
.L_9:
        /*0008*/ 	.byte	0x04, 0x17
        /*000a*/ 	.short	(.L_11 - .L_10)
.L_10:
        /*000c*/ 	.word	0x00000000
        /*0010*/ 	.short	0x0002
        /*0012*/ 	.short	0x0010
        /*0014*/ 	.byte	0x00, 0xf0, 0x11, 0x00


	//----- nvinfo : EIATTR_KPARAM_INFO
	.align		4
.L_11:
        /*0018*/ 	.byte	0x04, 0x17
        /*001a*/ 	.short	(.L_13 - .L_12)
.L_12:
        /*001c*/ 	.word	0x00000000
        /*0020*/ 	.short	0x0001
        /*0022*/ 	.short	0x0008
        /*0024*/ 	.byte	0x00, 0xf4, 0x21, 0x00


	//----- nvinfo : EIATTR_KPARAM_INFO
	.align		4
.L_13:
        /*0028*/ 	.byte	0x04, 0x17
        /*002a*/ 	.short	(.L_15 - .L_14)
.L_14:
        /*002c*/ 	.word	0x00000000
        /*0030*/ 	.short	0x0000
        /*0032*/ 	.short	0x0000
        /*0034*/ 	.byte	0x00, 0xf4, 0x21, 0x00


	//----- nvinfo : EIATTR_SPARSE_MMA_MASK
	.align		4
.L_15:
        /*0038*/ 	.byte	0x03, 0x50
        /*003a*/ 	.short	0x0000


	//----- nvinfo : EIATTR_MAXREG_COUNT
	.align		4
        /*003c*/ 	.byte	0x03, 0x1b
        /*003e*/ 	.short	0x00ff


	//----- nvinfo : EIATTR_EXIT_INSTR_OFFSETS
	.align		4
        /*0040*/ 	.byte	0x04, 0x1c
        /*0042*/ 	.short	(.L_17 - .L_16)


	//   ....[0]....
.L_16:
        /*0044*/ 	.word	0x00000160


	//----- nvinfo : EIATTR_REQNTID
	.align		4
.L_17:
        /*0048*/ 	.byte	0x04, 0x10
        /*004a*/ 	.short	(.L_19 - .L_18)
.L_18:
        /*004c*/ 	.word	0x00000080
        /*0050*/ 	.word	0x00000001
        /*0054*/ 	.word	0x00000001


	//----- nvinfo : EIATTR_CBANK_PARAM_SIZE
	.align		4
.L_19:
        /*0058*/ 	.byte	0x03, 0x19
        /*005a*/ 	.short	0x0014


	//----- nvinfo : EIATTR_PARAM_CBANK
	.align		4
        /*005c*/ 	.byte	0x04, 0x0a
        /*005e*/ 	.short	(.L_21 - .L_20)
	.align		4
.L_20:
        /*0060*/ 	.word	index@(.nv.constant0.triton_poi_fused_convolution_37)
        /*0064*/ 	.short	0x0210
        /*0066*/ 	.short	0x0014


	//----- nvinfo : EIATTR_SW_WAR
	.align		4
.L_21:
        /*0068*/ 	.byte	0x04, 0x36
        /*006a*/ 	.short	(.L_23 - .L_22)
.L_22:
        /*006c*/ 	.word	0x00000008
.L_23:


//--------------------- .nv.callgraph             --------------------------
	.section	.nv.callgraph,"",@"SHT_CUDA_CALLGRAPH"
	.align	4
	.sectionentsize	8
	.align		4
        /*0000*/ 	.word	0x00000000
	.align		4
        /*0004*/ 	.word	0xffffffff
	.align		4
        /*0008*/ 	.word	0x00000000
	.align		4
        /*000c*/ 	.word	0xfffffffe
	.align		4
        /*0010*/ 	.word	0x00000000
	.align		4
        /*0014*/ 	.word	0xfffffffd
	.align		4
        /*0018*/ 	.word	0x00000000
	.align		4
        /*001c*/ 	.word	0xfffffffc


//--------------------- .text.triton_poi_fused_convolution_37 --------------------------
	.section	.text.triton_poi_fused_convolution_37,"ax",@progbits
	.align	128
        .global         triton_poi_fused_convolution_37
        .type           triton_poi_fused_convolution_37,@function
        .size           triton_poi_fused_convolution_37,(.L_x_1 - triton_poi_fused_convolution_37)
        .other          triton_poi_fused_convolution_37,@"STO_CUDA_ENTRY STV_DEFAULT"
triton_poi_fused_convolution_37:
.text.triton_poi_fused_convolution_37:
[----:B------:R-:W-:Y:S01]  /*0000*/  LDC R1, c[0x0][0x28] ;  /* 0x00000a00ff017b82 */ /* 0x000fe20000000800 */
[----:B------:R-:W1:Y:S07]  /*0010*/  S2R R0, SR_TID.X ;  /* 0x0000000000007919 */ /* 0x000e6e0000002100 */
[----:B------:R-:W2:Y:S01]  /*0020*/  LDC.64 R4, c[0x0][0x218] ;  /* 0x00008600ff047b82 */ /* 0x000ea20000000a00 */
[----:B------:R-:W-:Y:S01]  /*0030*/  ULDC.64 UR4, c[0x0][0x208] ;  /* 0x0000820000047ab9 */ /* 0x000fe20000000a00 */
[----:B------:R-:W3:Y:S01]  /*0040*/  S2R R7, SR_CTAID.X ;  /* 0x0000000000077919 */ /* 0x000ee20000002500 */
[----:B-1----:R-:W-:-:S02]  /*0050*/  LOP3.LUT R0, R0, 0x7f, RZ, 0xc0, !PT ;  /* 0x0000007f00007812 */ /* 0x002fc400078ec0ff */
[----:B---3--:R-:W-:-:S03]  /*0060*/  SHF.R.S32.HI R2, RZ, 0x18, R7 ;  /* 0x00000018ff027819 */ /* 0x008fc60000011407 */
[----:B------:R-:W-:Y:S01]  /*0070*/  IMAD R7, R7, 0x80, R0 ;  /* 0x0000008007077824 */ /* 0x000fe200078e0200 */
[----:B------:R-:W-:Y:S02]  /*0080*/  SGXT R0, R2, 0x1 ;  /* 0x000000010200781a */ /* 0x000fe40000000200 */
[----:B------:R-:W1:Y:S02]  /*0090*/  LDC.64 R2, c[0x0][0x210] ;  /* 0x00008400ff027b82 */ /* 0x000e640000000a00 */
[----:B------:R-:W-:-:S04]  /*00a0*/  LEA.HI R0, R0, R7, RZ, 0x2 ;  /* 0x0000000700007211 */ /* 0x000fc800078f10ff */
[--C-:B------:R-:W-:Y:S02]  /*00b0*/  SHF.R.S32.HI R6, RZ, 0x2, R0.reuse ;  /* 0x00000002ff067819 */ /* 0x100fe40000011400 */
[----:B------:R-:W-:-:S04]  /*00c0*/  SHF.R.S32.HI R9, RZ, 0x1f, R0 ;  /* 0x0000001fff097819 */ /* 0x000fc80000011400 */
[----:B------:R-:W-:-:S04]  /*00d0*/  LEA.HI R9, R9, R6, RZ, 0xb ;  /* 0x0000000609097211 */ /* 0x000fc800078f58ff */
[----:B------:R-:W-:-:S05]  /*00e0*/  LOP3.LUT R9, R9, 0xfffff800, RZ, 0xc0, !PT ;  /* 0xfffff80009097812 */ /* 0x000fca00078ec0ff */
[----:B------:R-:W-:Y:S02]  /*00f0*/  IMAD.IADD R9, R6, 0x1, -R9 ;  /* 0x0000000106097824 */ /* 0x000fe400078e0a09 */
[----:B-1----:R-:W-:-:S04]  /*0100*/  IMAD.WIDE R2, R7, 0x4, R2 ;  /* 0x0000000407027825 */ /* 0x002fc800078e0202 */
[----:B--2---:R-:W-:Y:S01]  /*0110*/  IMAD.WIDE R4, R9, 0x4, R4 ;  /* 0x0000000409047825 */ /* 0x004fe200078e0204 */
[----:B------:R-:W2:Y:S05]  /*0120*/  LDG.E R0, desc[UR4][R2.64] ;  /* 0x0000000402007981 */ /* 0x000eaa000c1e1900 */
[----:B------:R-:W2:Y:S02]  /*0130*/  LDG.E.EL R5, desc[UR4][R4.64] ;  /* 0x0000000404057981 */ /* 0x000ea4000c2e1900 */
[----:B--2---:R-:W-:-:S05]  /*0140*/  FADD R7, R0, R5 ;  /* 0x0000000500077221 */ /* 0x004fca0000000000 */
[----:B------:R-:W-:Y:S01]  /*0150*/  STG.E desc[UR4][R2.64], R7 ;  /* 0x0000000702007986 */ /* 0x000fe2000c101904 */
[----:B------:R-:W-:Y:S05]  /*0160*/  EXIT ;  /* 0x000000000000794d */ /* 0x000fea0003800000 */
.L_x_0:
[----:B------:R-:W-:-:S00]  /*0170*/  BRA `(.L_x_0) ;  /* 0xfffffffc00fc7947 */ /* 0x000fc0000383ffff */
[----:B------:R-:W-:-:S00]  /*0180*/  NOP ;  /* 0x0000000000007918 */ /* 0x000fc00000000000 */
[----:B------:R-:W-:-:S00]  /*0190*/  NOP ;  /* 0x0000000000007918 */ /* 0x000fc00000000000 */
[----:B------:R-:W-:-:S00]  /*01a0*/  NOP ;  /* 0x0000000000007918 */ /* 0x000fc00000000000 */
[----:B------:R-:W-:-:S00]  /*01b0*/  NOP ;  /* 0x0000000000007918 */ /* 0x000fc00000000000 */
[----:B------:R-:W-:-:S00]  /*01c0*/  NOP ;  /* 0x0000000000007918 */ /* 0x000fc00000000000 */
[----:B------:R-:W-:-:S00]  /*01d0*/  NOP ;  /* 0x0000000000007918 */ /* 0x000fc00000000000 */
[----:B------:R-:W-:-:S00]  /*01e0*/  NOP ;  /* 0x0000000000007918 */ /* 0x000fc00000000000 */
[----:B------:R-:W-:-:S00]  /*01f0*/  NOP ;  /* 0x0000000000007918 */ /* 0x000fc00000000000 */
.L_x_1:


//--------------------- .nv.constant0.triton_poi_fused_convolution_37 --------------------------
	.section	.nv.constant0.triton_poi_fused_convolution_37,"a",@progbits
	.sectionflags	@""
	.align	4
.nv.constant0.triton_poi_fused_convolution_37:
	.zero		548
